//
// Generated by NVIDIA NVVM Compiler
//
// Compiler Build ID: CL-36424714
// Cuda compilation tools, release 13.0, V13.0.88
// Based on NVVM 20.0.0
//

.version 9.0
.target sm_100
.address_size 64

	// .globl	_Z8mykernelv
.extern .func  (.param .b32 func_retval0) vprintf
(
	.param .b64 vprintf_param_0,
	.param .b64 vprintf_param_1
)
;
.global .align 1 .b8 $str[10] = {37, 115, 32, 37, 100, 32, 37, 100, 10};
.global .align 1 .b8 $str$1[13] = {72, 101, 108, 108, 111, 32, 119, 111, 114, 108, 100, 32};

.visible .entry _Z8mykernelv()
{
	.local .align 16 .b8 	__local_depot0[16];
	.reg .b64 	%SP;
	.reg .b64 	%SPL;
	.reg .b32 	%r<5>;
	.reg .b64 	%rd<7>;

	mov.u64 	%SPL, __local_depot0;
	cvta.local.u64 	%SP, %SPL;
	add.u64 	%rd1, %SP, 0;
	add.u64 	%rd2, %SPL, 0;
	mov.u32 	%r1, %tid.x;
	mov.u32 	%r2, %ctaid.x;
	mov.u64 	%rd3, $str$1;
	cvta.global.u64 	%rd4, %rd3;
	st.local.u64 	[%rd2], %rd4;
	st.local.v2.u32 	[%rd2+8], {%r1, %r2};
	mov.u64 	%rd5, $str;
	cvta.global.u64 	%rd6, %rd5;
	{ // callseq 0, 0
	.param .b64 param0;
	st.param.b64 	[param0], %rd6;
	.param .b64 param1;
	st.param.b64 	[param1], %rd1;
	.param .b32 retval0;
	call.uni (retval0), 
	vprintf, 
	(
	param0, 
	param1
	);
	ld.param.b32 	%r3, [retval0];
	} // callseq 0
	ret;

}


// ===== COMPILED SASS (sm_100) =====

	.target	sm_100

	.elftype	@"ET_EXEC"


//--------------------- .note.nv.tkinfo           --------------------------
	.section	.note.nv.tkinfo,"",@"SHT_NOTE"
	.sectionflags	@"SHF_NOTE_NV_TKINFO"
	.tkinfo
        /*0018*/ 	.word	0x00000002
        /*0030*/ 	.string	""
        /*0030*/ 	.string	"ptxas"
        /*0030*/ 	.string	"Cuda compilation tools, release 13.0, V13.0.88"
        /*0030*/ 	.string	"Build cuda_13.0.r13.0/compiler.36424714_0"
        /*0030*/ 	.string	"-arch sm_100 -m 64 "



//--------------------- .note.nv.cuinfo           --------------------------
	.section	.note.nv.cuinfo,"",@"SHT_NOTE"
	.sectionflags	@"SHF_NOTE_NV_CUINFO"
        /*0018*/ 	.short	0x0002
        /*001a*/ 	.short	0x0064
        /*001c*/ 	.short	0x0082
	.zero		2


//--------------------- .nv.info                  --------------------------
	.section	.nv.info,"",@"SHT_CUDA_INFO"
	.align	4


	//----- nvinfo : EIATTR_REGCOUNT
	.align		4
        /*0000*/ 	.byte	0x04, 0x2f
        /*0002*/ 	.short	(.L_3 - .L_2)
	.align		4
.L_2:
        /*0004*/ 	.word	index@(_Z8mykernelv)
        /*0008*/ 	.word	0x00000018


	//----- nvinfo : EIATTR_FRAME_SIZE
	.align		4
.L_3:
        /*000c*/ 	.byte	0x04, 0x11
        /*000e*/ 	.short	(.L_5 - .L_4)
	.align		4
.L_4:
        /*0010*/ 	.word	index@(_Z8mykernelv)
        /*0014*/ 	.word	0x00000010


	//----- nvinfo : EIATTR_MIN_STACK_SIZE
	.align		4
.L_5:
        /*0018*/ 	.byte	0x04, 0x12
        /*001a*/ 	.short	(.L_7 - .L_6)
	.align		4
.L_6:
        /*001c*/ 	.word	index@(_Z8mykernelv)
        /*0020*/ 	.word	0x00000010
.L_7:


//--------------------- .nv.compat                --------------------------
	.section	.nv.compat,"",@"SHT_CUDA_COMPAT_INFO"
	.align	4
        /*0000*/ 	.byte	0x02, 0x09, 0x00, 0x00, 0x02, 0x02, 0x01, 0x00, 0x02, 0x05, 0x05, 0x00, 0x03, 0x07, 0x01, 0x01
        /*0010*/ 	.byte	0x02, 0x03, 0x00, 0x00, 0x02, 0x06, 0x01, 0x00, 0x04, 0x0b, 0x08, 0x00, 0x09, 0x00, 0x00, 0x00
        /*0020*/ 	.byte	0x00, 0x00, 0x00, 0x00


//--------------------- .nv.info._Z8mykernelv     --------------------------
	.section	.nv.info._Z8mykernelv,"",@"SHT_CUDA_INFO"
	.sectionflags	@""
	.align	4


	//----- nvinfo : EIATTR_CUDA_API_VERSION
	.align		4
        /*0000*/ 	.byte	0x04, 0x37
        /*0002*/ 	.short	(.L_9 - .L_8)
.L_8:
        /*0004*/ 	.word	0x00000082


	//----- nvinfo : EIATTR_SPARSE_MMA_MASK
	.align		4
.L_9:
        /*0008*/ 	.byte	0x03, 0x50
        /*000a*/ 	.short	0x0000


	//----- nvinfo : EIATTR_MAXREG_COUNT
	.align		4
        /*000c*/ 	.byte	0x03, 0x1b
        /*000e*/ 	.short	0x00ff


	//----- nvinfo : EIATTR_EXTERNS
	.align		4
        /*0010*/ 	.byte	0x04, 0x0f
        /*0012*/ 	.short	(.L_11 - .L_10)


	//   ....[0]....
	.align		4
.L_10:
        /*0014*/ 	.word	index@(vprintf)


	//----- nvinfo : EIATTR_MERCURY_ISA_VERSION
	.align		4
.L_11:
        /*0018*/ 	.byte	0x03, 0x5f
        /*001a*/ 	.short	0x0101


	//----- nvinfo : EIATTR_VRC_CTA_INIT_COUNT
	.align		4
        /*001c*/ 	.byte	0x02, 0x4a
	.zero		1
	.zero		1


	//----- nvinfo : EIATTR_SYSCALL_OFFSETS
	.align		4
        /*0020*/ 	.byte	0x04, 0x46
        /*0022*/ 	.short	(.L_13 - .L_12)


	//   ....[0]....
.L_12:
        /*0024*/ 	.word	0x00000110


	//----- nvinfo : EIATTR_EXIT_INSTR_OFFSETS
	.align		4
.L_13:
        /*0028*/ 	.byte	0x04, 0x1c
        /*002a*/ 	.short	(.L_15 - .L_14)


	//   ....[0]....
.L_14:
        /*002c*/ 	.word	0x00000120


	//----- nvinfo : EIATTR_SW_WAR
	.align		4
.L_15:
        /*0030*/ 	.byte	0x04, 0x36
        /*0032*/ 	.short	(.L_17 - .L_16)
.L_16:
        /*0034*/ 	.word	0x00000008
.L_17:


//--------------------- .nv.callgraph             --------------------------
	.section	.nv.callgraph,"",@"SHT_CUDA_CALLGRAPH"
	.align	4
	.sectionentsize	8
	.align		4
        /*0000*/ 	.word	0x00000000
	.align		4
        /*0004*/ 	.word	0xffffffff
	.align		4
        /*0008*/ 	.word	index@(_Z8mykernelv)
	.align		4
        /*000c*/ 	.word	index@(vprintf)
	.align		4
        /*0010*/ 	.word	0x00000000
	.align		4
        /*0014*/ 	.word	0xfffffffe
	.align		4
        /*0018*/ 	.word	0x00000000
	.align		4
        /*001c*/ 	.word	0xfffffffd
	.align		4
        /*0020*/ 	.word	0x00000000
	.align		4
        /*0024*/ 	.word	0xfffffffc


//--------------------- .nv.constant4             --------------------------
	.section	.nv.constant4,"a",@progbits
	.align	8
	.align		8
.nv.constant4:
        /*0000*/ 	.dword	vprintf
	.align		8
        /*0008*/ 	.dword	$str
	.align		8
        /*0010*/ 	.dword	$str$1


//--------------------- .text._Z8mykernelv        --------------------------
	.section	.text._Z8mykernelv,"ax",@progbits
	.align	128
        .global         _Z8mykernelv
        .type           _Z8mykernelv,@function
        .size           _Z8mykernelv,(.L_x_2 - _Z8mykernelv)
        .other          _Z8mykernelv,@"STO_CUDA_ENTRY STV_DEFAULT"
_Z8mykernelv:
.text._Z8mykernelv:
[----:B------:R-:W0:Y:S01]  /*0000*/  LDC R1, c[0x0][0x37c] ;  /* 0x0000df00ff017b82 */ /* 0x000e220000000800 */
[----:B------:R-:W1:Y:S07]  /*0010*/  S2R R8, SR_TID.X ;  /* 0x0000000000087919 */ /* 0x000e6e0000002100 */
[----:B------:R-:W2:Y:S01]  /*0020*/  LDC.64 R10, c[0x4][0x10] ;  /* 0x01000400ff0a7b82 */ /* 0x000ea20000000a00 */
[----:B0-----:R-:W-:Y:S01]  /*0030*/  VIADD R1, R1, 0xfffffff0 ;  /* 0xfffffff001017836 */ /* 0x001fe20000000000 */
[----:B------:R-:W-:Y:S01]  /*0040*/  MOV R0, 0x0 ;  /* 0x0000000000007802 */ /* 0x000fe20000000f00 */
[----:B------:R-:W1:Y:S01]  /*0050*/  S2R R9, SR_CTAID.X ;  /* 0x0000000000097919 */ /* 0x000e620000002500 */
[----:B------:R-:W0:Y:S04]  /*0060*/  LDCU UR4, c[0x0][0x2f8] ;  /* 0x00005f00ff0477ac */ /* 0x000e280008000800 */
[----:B------:R3:W4:Y:S01]  /*0070*/  LDC.64 R2, c[0x4][R0] ;  /* 0x0100000000027b82 */ /* 0x0007220000000a00 */
[----:B------:R-:W5:Y:S01]  /*0080*/  LDCU.64 UR6, c[0x4][0x8] ;  /* 0x01000100ff0677ac */ /* 0x000f620008000a00 */
[----:B------:R-:W3:Y:S01]  /*0090*/  LDCU UR5, c[0x0][0x2fc] ;  /* 0x00005f80ff0577ac */ /* 0x000ee20008000800 */
[----:B0-----:R-:W-:Y:S01]  /*00a0*/  IADD3 R6, P0, PT, R1, UR4, RZ ;  /* 0x0000000401067c10 */ /* 0x001fe2000ff1e0ff */
[----:B--2---:R0:W-:Y:S01]  /*00b0*/  STL.64 [R1], R10 ;  /* 0x0000000a01007387 */ /* 0x0041e20000100a00 */
[----:B-----5:R-:W-:Y:S01]  /*00c0*/  IMAD.U32 R4, RZ, RZ, UR6 ;  /* 0x00000006ff047e24 */ /* 0x020fe2000f8e00ff */
[----:B------:R-:W-:-:S02]  /*00d0*/  MOV R5, UR7 ;  /* 0x0000000700057c02 */ /* 0x000fc40008000f00 */
[----:B---3--:R-:W-:Y:S01]  /*00e0*/  IMAD.X R7, RZ, RZ, UR5, P0 ;  /* 0x00000005ff077e24 */ /* 0x008fe200080e06ff */
[----:B-1----:R0:W-:Y:S07]  /*00f0*/  STL.64 [R1+0x8], R8 ;  /* 0x0000080801007387 */ /* 0x0021ee0000100a00 */
[----:B------:R-:W-:-:S07]  /*0100*/  LEPC R20, `(.L_x_0) ;  /* 0x000000001014794e */ /* 0x000fce0000000000 */
[----:B0---4-:R-:W-:Y:S05]  /*0110*/  CALL.ABS.NOINC R2 ;  /* 0x0000000002007343 */ /* 0x011fea0003c00000 */
.L_x_0:
[----:B------:R-:W-:Y:S05]  /*0120*/  EXIT ;  /* 0x000000000000794d */ /* 0x000fea0003800000 */
.L_x_1:
[----:B------:R-:W-:-:S00]  /*0130*/  BRA `(.L_x_1) ;  /* 0xfffffffc00fc7947 */ /* 0x000fc0000383ffff */
[----:B------:R-:W-:-:S00]  /*0140*/  NOP ;  /* 0x0000000000007918 */ /* 0x000fc00000000000 */
        /* <DEDUP_REMOVED lines=11> */
.L_x_2:


//--------------------- .nv.global.init           --------------------------
	.section	.nv.global.init,"aw",@progbits
.nv.global.init:
	.type		$str,@object
	.size		$str,($str$1 - $str)
$str:
        /*0000*/ 	.byte	0x25, 0x73, 0x20, 0x25, 0x64, 0x20, 0x25, 0x64, 0x0a, 0x00
	.type		$str$1,@object
	.size		$str$1,(.L_1 - $str$1)
$str$1:
        /*000a*/ 	.byte	0x48, 0x65, 0x6c, 0x6c, 0x6f, 0x20, 0x77, 0x6f, 0x72, 0x6c, 0x64, 0x20, 0x00
.L_1:


//--------------------- .nv.shared.reserved.0     --------------------------
	.section	.nv.shared.reserved.0,"aw",@nobits
	.weak		__nv_reservedSMEM_offset_0_alias
	.size		__nv_reservedSMEM_offset_0_alias, 0, 64
	.other		__nv_reservedSMEM_offset_0_alias,@"STO_CUDA_RESERVED_SHARED STV_DEFAULT"
__nv_reservedSMEM_offset_0_alias:
	.zero		0
	.zero		64


//--------------------- .nv.constant0._Z8mykernelv --------------------------
	.section	.nv.constant0._Z8mykernelv,"a",@progbits
	.sectionflags	@""
	.align	4
.nv.constant0._Z8mykernelv:
	.zero		896


//--------------------- SYMBOLS --------------------------

	.type		.nv.reservedSmem.offset0,@object
	.size		.nv.reservedSmem.offset0,0x4
	.type		vprintf,@function
